	.headerflags	@"EF_CUDA_TEXMODE_UNIFIED EF_CUDA_64BIT_ADDRESS EF_CUDA_ACCELERATORS EF_CUDA_SM90 EF_CUDA_VIRTUAL_SM(EF_CUDA_SM90)"
	.elftype	@"ET_EXEC"


//--------------------- .nv.info                  --------------------------
	.section	.nv.info,"",@"SHT_CUDA_INFO"
	.align	4


	//----- nvinfo : EIATTR_REGCOUNT
	.align		4
        /*0000*/ 	.byte	0x04, 0x2f
        /*0002*/ 	.short	(.L_1 - .L_0)
	.align		4
.L_0:
        /*0004*/ 	.word	index@(triton_poi_fused_add_convolution_leaky_relu_34)
        /*0008*/ 	.word	0x00000016


	//----- nvinfo : EIATTR_MIN_STACK_SIZE
	.align		4
.L_1:
        /*000c*/ 	.byte	0x04, 0x12
        /*000e*/ 	.short	(.L_3 - .L_2)
	.align		4
.L_2:
        /*0010*/ 	.word	index@(triton_poi_fused_add_convolution_leaky_relu_34)
        /*0014*/ 	.word	0x00000000


	//----- nvinfo : EIATTR_FRAME_SIZE
	.align		4
.L_3:
        /*0018*/ 	.byte	0x04, 0x11
        /*001a*/ 	.short	(.L_5 - .L_4)
	.align		4
.L_4:
        /*001c*/ 	.word	index@(triton_poi_fused_add_convolution_leaky_relu_34)
        /*0020*/ 	.word	0x00000000


	//----- nvinfo : EIATTR_MIN_STACK_SIZE
	.align		4
.L_5:
        /*0024*/ 	.byte	0x04, 0x12
        /*0026*/ 	.short	(.L_7 - .L_6)
	.align		4
.L_6:
        /*0028*/ 	.word	index@(triton_poi_fused_add_convolution_leaky_relu_34)
        /*002c*/ 	.word	0x00000000
.L_7:


//--------------------- .nv.info.triton_poi_fused_add_convolution_leaky_relu_34 --------------------------
	.section	.nv.info.triton_poi_fused_add_convolution_leaky_relu_34,"",@"SHT_CUDA_INFO"
	.sectionflags	@""
	.align	4


	//----- nvinfo : EIATTR_CUDA_API_VERSION
	.align		4
        /*0000*/ 	.byte	0x04, 0x37
        /*0002*/ 	.short	(.L_9 - .L_8)
.L_8:
        /*0004*/ 	.word	0x0000007c


	//----- nvinfo : EIATTR_KPARAM_INFO
	.align		4
.L_9:
        /*0008*/ 	.byte	0x04, 0x17
        /*000a*/ 	.short	(.L_11 - .L_10)
.L_10:
        /*000c*/ 	.word	0x00000000
        /*0010*/ 	.short	0x0005
        /*0012*/ 	.short	0x0028
        /*0014*/ 	.byte	0x00, 0xf0, 0x11, 0x00


	//----- nvinfo : EIATTR_KPARAM_INFO
	.align		4
.L_11:
        /*0018*/ 	.byte	0x04, 0x17
        /*001a*/ 	.short	(.L_13 - .L_12)
.L_12:
        /*001c*/ 	.word	0x00000000
        /*0020*/ 	.short	0x0004
        /*0022*/ 	.short	0x0020
        /*0024*/ 	.byte	0x00, 0xf4, 0x21, 0x00


	//----- nvinfo : EIATTR_KPARAM_INFO
	.align		4
.L_13:
        /*0028*/ 	.byte	0x04, 0x17
        /*002a*/ 	.short	(.L_15 - .L_14)
.L_14:
        /*002c*/ 	.word	0x00000000
        /*0030*/ 	.short	0x0003
        /*0032*/ 	.short	0x0018
        /*0034*/ 	.byte	0x00, 0xf4, 0x21, 0x00


	//----- nvinfo : EIATTR_KPARAM_INFO
	.align		4
.L_15:
        /*0038*/ 	.byte	0x04, 0x17
        /*003a*/ 	.short	(.L_17 - .L_16)
.L_16:
        /*003c*/ 	.word	0x00000000
        /*0040*/ 	.short	0x0002
        /*0042*/ 	.short	0x0010
        /*0044*/ 	.byte	0x00, 0xf4, 0x21, 0x00


	//----- nvinfo : EIATTR_KPARAM_INFO
	.align		4
.L_17:
        /*0048*/ 	.byte	0x04, 0x17
        /*004a*/ 	.short	(.L_19 - .L_18)
.L_18:
        /*004c*/ 	.word	0x00000000
        /*0050*/ 	.short	0x0001
        /*0052*/ 	.short	0x0008
        /*0054*/ 	.byte	0x00, 0xf4, 0x21, 0x00


	//----- nvinfo : EIATTR_KPARAM_INFO
	.align		4
.L_19:
        /*0058*/ 	.byte	0x04, 0x17
        /*005a*/ 	.short	(.L_21 - .L_20)
.L_20:
        /*005c*/ 	.word	0x00000000
        /*0060*/ 	.short	0x0000
        /*0062*/ 	.short	0x0000
        /*0064*/ 	.byte	0x00, 0xf4, 0x21, 0x00


	//----- nvinfo : EIATTR_SPARSE_MMA_MASK
	.align		4
.L_21:
        /*0068*/ 	.byte	0x03, 0x50
        /*006a*/ 	.short	0x0000


	//----- nvinfo : EIATTR_MAXREG_COUNT
	.align		4
        /*006c*/ 	.byte	0x03, 0x1b
        /*006e*/ 	.short	0x00ff


	//----- nvinfo : EIATTR_EXIT_INSTR_OFFSETS
	.align		4
        /*0070*/ 	.byte	0x04, 0x1c
        /*0072*/ 	.short	(.L_23 - .L_22)


	//   ....[0]....
.L_22:
        /*0074*/ 	.word	0x00000360


	//----- nvinfo : EIATTR_REQNTID
	.align		4
.L_23:
        /*0078*/ 	.byte	0x04, 0x10
        /*007a*/ 	.short	(.L_25 - .L_24)
.L_24:
        /*007c*/ 	.word	0x00000080
        /*0080*/ 	.word	0x00000001
        /*0084*/ 	.word	0x00000001


	//----- nvinfo : EIATTR_CBANK_PARAM_SIZE
	.align		4
.L_25:
        /*0088*/ 	.byte	0x03, 0x19
        /*008a*/ 	.short	0x002c


	//----- nvinfo : EIATTR_PARAM_CBANK
	.align		4
        /*008c*/ 	.byte	0x04, 0x0a
        /*008e*/ 	.short	(.L_27 - .L_26)
	.align		4
.L_26:
        /*0090*/ 	.word	index@(.nv.constant0.triton_poi_fused_add_convolution_leaky_relu_34)
        /*0094*/ 	.short	0x0210
        /*0096*/ 	.short	0x002c


	//----- nvinfo : EIATTR_SW_WAR
	.align		4
.L_27:
        /*0098*/ 	.byte	0x04, 0x36
        /*009a*/ 	.short	(.L_29 - .L_28)
.L_28:
        /*009c*/ 	.word	0x00000008
.L_29:


//--------------------- .nv.callgraph             --------------------------
	.section	.nv.callgraph,"",@"SHT_CUDA_CALLGRAPH"
	.align	4
	.sectionentsize	8
	.align		4
        /*0000*/ 	.word	0x00000000
	.align		4
        /*0004*/ 	.word	0xffffffff
	.align		4
        /*0008*/ 	.word	0x00000000
	.align		4
        /*000c*/ 	.word	0xfffffffe
	.align		4
        /*0010*/ 	.word	0x00000000
	.align		4
        /*0014*/ 	.word	0xfffffffd
	.align		4
        /*0018*/ 	.word	0x00000000
	.align		4
        /*001c*/ 	.word	0xfffffffc


//--------------------- .text.triton_poi_fused_add_convolution_leaky_relu_34 --------------------------
	.section	.text.triton_poi_fused_add_convolution_leaky_relu_34,"ax",@progbits
	.align	128
        .global         triton_poi_fused_add_convolution_leaky_relu_34
        .type           triton_poi_fused_add_convolution_leaky_relu_34,@function
        .size           triton_poi_fused_add_convolution_leaky_relu_34,(.L_x_1 - triton_poi_fused_add_convolution_leaky_relu_34)
        .other          triton_poi_fused_add_convolution_leaky_relu_34,@"STO_CUDA_ENTRY STV_DEFAULT"
triton_poi_fused_add_convolution_leaky_relu_34:
.text.triton_poi_fused_add_convolution_leaky_relu_34:
[----:B------:R-:W-:Y:S01]  /*0000*/  LDC R1, c[0x0][0x28] ;  /* 0x00000a00ff017b82 */ /* 0x000fe20000000800 */
[----:B------:R-:W1:Y:S07]  /*0010*/  S2R R0, SR_TID.X ;  /* 0x0000000000007919 */ /* 0x000e6e0000002100 */
[----:B------:R-:W2:Y:S01]  /*0020*/  LDC.64 R4, c[0x0][0x210] ;  /* 0x00008400ff047b82 */ /* 0x000ea20000000a00 */
[----:B------:R-:W-:Y:S01]  /*0030*/  ULDC.64 UR4, c[0x0][0x208] ;  /* 0x0000820000047ab9 */ /* 0x000fe20000000a00 */
[----:B------:R-:W-:Y:S01]  /*0040*/  ULDC.64 UR6, c[0x0][0x228] ;  /* 0x00008a0000067ab9 */ /* 0x000fe20000000a00 */
[----:B------:R-:W3:Y:S01]  /*0050*/  S2R R3, SR_CTAID.X ;  /* 0x0000000000037919 */ /* 0x000ee20000002500 */
[----:B-1----:R-:W-:-:S05]  /*0060*/  IMAD.SHL.U32 R0, R0, 0x2, RZ ;  /* 0x0000000200007824 */ /* 0x002fca00078e00ff */
[----:B------:R-:W-:-:S05]  /*0070*/  LOP3.LUT R0, R0, 0xfe, RZ, 0xc0, !PT ;  /* 0x000000fe00007812 */ /* 0x000fca00078ec0ff */
[----:B---3--:R-:W-:-:S04]  /*0080*/  IMAD R0, R3, 0x100, R0 ;  /* 0x0000010003007824 */ /* 0x008fc800078e0200 */
[----:B------:R-:W-:Y:S01]  /*0090*/  IMAD.HI R6, R0, 0x66666667, RZ ;  /* 0x6666666700067827 */ /* 0x000fe200078e02ff */
[----:B------:R-:W-:-:S03]  /*00a0*/  IADD3 R2, R0, 0x1, RZ ;  /* 0x0000000100027810 */ /* 0x000fc60007ffe0ff */
[----:B--2---:R-:W-:Y:S01]  /*00b0*/  IMAD.WIDE R4, R0, 0x4, R4 ;  /* 0x0000000400047825 */ /* 0x004fe200078e0204 */
[----:B------:R-:W-:-:S03]  /*00c0*/  SHF.R.S32.HI R7, RZ, 0x1, R6 ;  /* 0x00000001ff077819 */ /* 0x000fc60000011406 */
[----:B------:R-:W-:Y:S01]  /*00d0*/  IMAD.HI R9, R2, 0x66666667, RZ ;  /* 0x6666666702097827 */ /* 0x000fe200078e02ff */
[----:B------:R-:W-:Y:S01]  /*00e0*/  LEA.HI R8, R6, R7, RZ, 0x1 ;  /* 0x0000000706087211 */ /* 0x000fe200078f08ff */
[----:B------:R-:W1:Y:S03]  /*00f0*/  LDC.64 R2, c[0x0][0x218] ;  /* 0x00008600ff027b82 */ /* 0x000e660000000a00 */
[----:B------:R-:W-:Y:S02]  /*0100*/  SHF.R.S32.HI R10, RZ, 0x1, R9 ;  /* 0x00000001ff0a7819 */ /* 0x000fe40000011409 */
[----:B------:R-:W-:Y:S02]  /*0110*/  SHF.R.S32.HI R7, RZ, 0x1f, R8 ;  /* 0x0000001fff077819 */ /* 0x000fe40000011408 */
[----:B------:R-:W-:Y:S02]  /*0120*/  LEA.HI R10, R9, R10, RZ, 0x1 ;  /* 0x0000000a090a7211 */ /* 0x000fe400078f08ff */
[----:B------:R-:W-:-:S02]  /*0130*/  LEA.HI R7, R7, R8, RZ, 0xa ;  /* 0x0000000807077211 */ /* 0x000fc400078f50ff */
[----:B------:R-:W-:-:S04]  /*0140*/  SHF.R.S32.HI R9, RZ, 0x1f, R10 ;  /* 0x0000001fff097819 */ /* 0x000fc8000001140a */
[----:B------:R-:W-:Y:S02]  /*0150*/  LEA.HI R6, R9, R10, RZ, 0xa ;  /* 0x0000000a09067211 */ /* 0x000fe400078f50ff */
[----:B------:R-:W-:Y:S02]  /*0160*/  LOP3.LUT R9, R7, 0xfffffc00, RZ, 0xc0, !PT ;  /* 0xfffffc0007097812 */ /* 0x000fe400078ec0ff */
[----:B------:R-:W-:Y:S02]  /*0170*/  LOP3.LUT R11, R6, 0xfffffc00, RZ, 0xc0, !PT ;  /* 0xfffffc00060b7812 */ /* 0x000fe400078ec0ff */
[----:B------:R-:W2:Y:S01]  /*0180*/  LDC.64 R6, c[0x0][0x220] ;  /* 0x00008800ff067b82 */ /* 0x000ea20000000a00 */
[----:B------:R-:W-:Y:S01]  /*0190*/  IMAD.IADD R13, R8, 0x1, -R9 ;  /* 0x00000001080d7824 */ /* 0x000fe200078e0a09 */
[----:B------:R-:W-:-:S03]  /*01a0*/  IADD3 R15, R10, -R11, RZ ;  /* 0x8000000b0a0f7210 */ /* 0x000fc60007ffe0ff */
[----:B-1----:R-:W-:-:S04]  /*01b0*/  IMAD.WIDE R8, R13, 0x4, R2 ;  /* 0x000000040d087825 */ /* 0x002fc800078e0202 */
[----:B------:R-:W-:Y:S02]  /*01c0*/  IMAD.WIDE R10, R15, 0x4, R2 ;  /* 0x000000040f0a7825 */ /* 0x000fe400078e0202 */
[----:B------:R1:W3:Y:S04]  /*01d0*/  LDG.E.EL R9, desc[UR4][R8.64] ;  /* 0x0000000408097981 */ /* 0x0002e8000c2e1900 */
[----:B------:R-:W3:Y:S04]  /*01e0*/  LDG.E.64 R2, desc[UR4][R4.64] ;  /* 0x0000000404027981 */ /* 0x000ee8000c1e1b00 */
[----:B------:R-:W4:Y:S01]  /*01f0*/  LDG.E.EL R10, desc[UR4][R10.64] ;  /* 0x000000040a0a7981 */ /* 0x000f22000c2e1900 */
[----:B--2---:R-:W-:-:S04]  /*0200*/  IMAD.WIDE R12, R13, 0x4, R6 ;  /* 0x000000040d0c7825 */ /* 0x004fc800078e0206 */
[----:B------:R-:W-:Y:S02]  /*0210*/  IMAD.WIDE R6, R15, 0x4, R6 ;  /* 0x000000040f067825 */ /* 0x000fe400078e0206 */
[----:B------:R-:W2:Y:S01]  /*0220*/  LDG.E.EL R13, desc[UR4][R12.64] ;  /* 0x000000040c0d7981 */ /* 0x000ea2000c2e1900 */
[----:B------:R-:W5:Y:S03]  /*0230*/  LDC.64 R14, c[0x0][0x230] ;  /* 0x00008c00ff0e7b82 */ /* 0x000f660000000a00 */
[----:B------:R-:W2:Y:S01]  /*0240*/  LDG.E.EL R6, desc[UR4][R6.64] ;  /* 0x0000000406067981 */ /* 0x000ea2000c2e1900 */
[----:B-1----:R-:W-:Y:S02]  /*0250*/  IADD3 R8, P2, R0, UR6, RZ ;  /* 0x0000000600087c10 */ /* 0x002fe4000ff5e0ff */
[C---:B---3--:R-:W-:Y:S01]  /*0260*/  FSETP.GT.AND P1, PT, R2.reuse, -R9, PT ;  /* 0x800000090200720b */ /* 0x048fe20003f24000 */
[----:B------:R-:W-:Y:S01]  /*0270*/  FADD R16, R2, R9 ;  /* 0x0000000902107221 */ /* 0x000fe20000000000 */
[C---:B----4-:R-:W-:Y:S01]  /*0280*/  FSETP.GT.AND P0, PT, R3.reuse, -R10, PT ;  /* 0x8000000a0300720b */ /* 0x050fe20003f04000 */
[----:B------:R-:W-:Y:S01]  /*0290*/  FADD R17, R3, R10 ;  /* 0x0000000a03117221 */ /* 0x000fe20000000000 */
[----:B------:R-:W-:-:S02]  /*02a0*/  SEL R2, RZ, 0x1, !P1 ;  /* 0x00000001ff027807 */ /* 0x000fc40004800000 */
[----:B------:R-:W-:-:S07]  /*02b0*/  SEL R9, RZ, 0x100, !P0 ;  /* 0x00000100ff097807 */ /* 0x000fce0004000000 */
[----:B------:R-:W-:Y:S01]  /*02c0*/  @!P1 FMUL R16, R16, 0.10000000149011611938 ;  /* 0x3dcccccd10109820 */ /* 0x000fe20000400000 */
[----:B------:R-:W-:Y:S01]  /*02d0*/  IMAD.IADD R19, R2, 0x1, R9 ;  /* 0x0000000102137824 */ /* 0x000fe200078e0209 */
[C---:B------:R-:W-:Y:S01]  /*02e0*/  LEA.HI.X.SX32 R9, R0.reuse, UR7, 0x1, P2 ;  /* 0x0000000700097c11 */ /* 0x040fe200090f0eff */
[----:B-----5:R-:W-:-:S04]  /*02f0*/  IMAD.WIDE R2, R0, 0x4, R14 ;  /* 0x0000000400027825 */ /* 0x020fc800078e020e */
[----:B------:R-:W-:Y:S01]  /*0300*/  @!P0 FMUL R17, R17, 0.10000000149011611938 ;  /* 0x3dcccccd11118820 */ /* 0x000fe20000400000 */
[----:B--2---:R-:W-:Y:S01]  /*0310*/  FADD R10, R13, R16 ;  /* 0x000000100d0a7221 */ /* 0x004fe20000000000 */
[----:B------:R-:W-:Y:S02]  /*0320*/  STG.E.U16 desc[UR4][R8.64], R19 ;  /* 0x0000001308007986 */ /* 0x000fe4000c101504 */
[----:B------:R-:W-:Y:S02]  /*0330*/  FADD R11, R6, R17 ;  /* 0x00000011060b7221 */ /* 0x000fe40000000000 */
[----:B------:R-:W-:Y:S04]  /*0340*/  STG.E.64 desc[UR4][R4.64], R16 ;  /* 0x0000001004007986 */ /* 0x000fe8000c101b04 */
[----:B------:R-:W-:Y:S01]  /*0350*/  STG.E.64 desc[UR4][R2.64], R10 ;  /* 0x0000000a02007986 */ /* 0x000fe2000c101b04 */
[----:B------:R-:W-:Y:S05]  /*0360*/  EXIT ;  /* 0x000000000000794d */ /* 0x000fea0003800000 */
.L_x_0:
[----:B------:R-:W-:-:S00]  /*0370*/  BRA `(.L_x_0) ;  /* 0xfffffffc00fc7947 */ /* 0x000fc0000383ffff */
[----:B------:R-:W-:-:S00]  /*0380*/  NOP ;  /* 0x0000000000007918 */ /* 0x000fc00000000000 */
[----:B------:R-:W-:-:S00]  /*0390*/  NOP ;  /* 0x0000000000007918 */ /* 0x000fc00000000000 */
[----:B------:R-:W-:-:S00]  /*03a0*/  NOP ;  /* 0x0000000000007918 */ /* 0x000fc00000000000 */
[----:B------:R-:W-:-:S00]  /*03b0*/  NOP ;  /* 0x0000000000007918 */ /* 0x000fc00000000000 */
[----:B------:R-:W-:-:S00]  /*03c0*/  NOP ;  /* 0x0000000000007918 */ /* 0x000fc00000000000 */
[----:B------:R-:W-:-:S00]  /*03d0*/  NOP ;  /* 0x0000000000007918 */ /* 0x000fc00000000000 */
[----:B------:R-:W-:-:S00]  /*03e0*/  NOP ;  /* 0x0000000000007918 */ /* 0x000fc00000000000 */
[----:B------:R-:W-:-:S00]  /*03f0*/  NOP ;  /* 0x0000000000007918 */ /* 0x000fc00000000000 */
.L_x_1:


//--------------------- .nv.constant0.triton_poi_fused_add_convolution_leaky_relu_34 --------------------------
	.section	.nv.constant0.triton_poi_fused_add_convolution_leaky_relu_34,"a",@progbits
	.sectionflags	@""
	.align	4
.nv.constant0.triton_poi_fused_add_convolution_leaky_relu_34:
	.zero		572
